//
// Generated by NVIDIA NVVM Compiler
//
// Compiler Build ID: CL-36424714
// Cuda compilation tools, release 13.0, V13.0.88
// Based on NVVM 20.0.0
//

.version 9.0
.target sm_100
.address_size 64

	// .globl	_Z11saxpyKernelPfS_S_fi

.visible .entry _Z11saxpyKernelPfS_S_fi(
	.param .u64 .ptr .align 1 _Z11saxpyKernelPfS_S_fi_param_0,
	.param .u64 .ptr .align 1 _Z11saxpyKernelPfS_S_fi_param_1,
	.param .u64 .ptr .align 1 _Z11saxpyKernelPfS_S_fi_param_2,
	.param .f32 _Z11saxpyKernelPfS_S_fi_param_3,
	.param .u32 _Z11saxpyKernelPfS_S_fi_param_4
)
{
	.reg .pred 	%p<2>;
	.reg .b32 	%r<6>;
	.reg .b32 	%f<5>;
	.reg .b64 	%rd<11>;

	ld.param.u64 	%rd1, [_Z11saxpyKernelPfS_S_fi_param_0];
	ld.param.u64 	%rd2, [_Z11saxpyKernelPfS_S_fi_param_1];
	ld.param.u64 	%rd3, [_Z11saxpyKernelPfS_S_fi_param_2];
	ld.param.f32 	%f1, [_Z11saxpyKernelPfS_S_fi_param_3];
	ld.param.u32 	%r2, [_Z11saxpyKernelPfS_S_fi_param_4];
	mov.u32 	%r3, %ctaid.x;
	mov.u32 	%r4, %ntid.x;
	mov.u32 	%r5, %tid.x;
	mad.lo.s32 	%r1, %r3, %r4, %r5;
	setp.ge.s32 	%p1, %r1, %r2;
	@%p1 bra 	$L__BB0_2;
	cvta.to.global.u64 	%rd4, %rd1;
	cvta.to.global.u64 	%rd5, %rd2;
	cvta.to.global.u64 	%rd6, %rd3;
	mul.wide.s32 	%rd7, %r1, 4;
	add.s64 	%rd8, %rd4, %rd7;
	ld.global.f32 	%f2, [%rd8];
	add.s64 	%rd9, %rd5, %rd7;
	ld.global.f32 	%f3, [%rd9];
	fma.rn.f32 	%f4, %f1, %f2, %f3;
	add.s64 	%rd10, %rd6, %rd7;
	st.global.f32 	[%rd10], %f4;
$L__BB0_2:
	ret;

}


// ===== COMPILED SASS (sm_100) =====

	.target	sm_100

	.elftype	@"ET_EXEC"


//--------------------- .note.nv.tkinfo           --------------------------
	.section	.note.nv.tkinfo,"",@"SHT_NOTE"
	.sectionflags	@"SHF_NOTE_NV_TKINFO"
	.tkinfo
        /*0018*/ 	.word	0x00000002
        /*0030*/ 	.string	""
        /*0030*/ 	.string	"ptxas"
        /*0030*/ 	.string	"Cuda compilation tools, release 13.0, V13.0.88"
        /*0030*/ 	.string	"Build cuda_13.0.r13.0/compiler.36424714_0"
        /*0030*/ 	.string	"-arch sm_100 -m 64 "



//--------------------- .note.nv.cuinfo           --------------------------
	.section	.note.nv.cuinfo,"",@"SHT_NOTE"
	.sectionflags	@"SHF_NOTE_NV_CUINFO"
        /*0018*/ 	.short	0x0002
        /*001a*/ 	.short	0x0064
        /*001c*/ 	.short	0x0082
	.zero		2


//--------------------- .nv.info                  --------------------------
	.section	.nv.info,"",@"SHT_CUDA_INFO"
	.align	4


	//----- nvinfo : EIATTR_REGCOUNT
	.align		4
        /*0000*/ 	.byte	0x04, 0x2f
        /*0002*/ 	.short	(.L_1 - .L_0)
	.align		4
.L_0:
        /*0004*/ 	.word	index@(_Z11saxpyKernelPfS_S_fi)
        /*0008*/ 	.word	0x0000000c


	//----- nvinfo : EIATTR_FRAME_SIZE
	.align		4
.L_1:
        /*000c*/ 	.byte	0x04, 0x11
        /*000e*/ 	.short	(.L_3 - .L_2)
	.align		4
.L_2:
        /*0010*/ 	.word	index@(_Z11saxpyKernelPfS_S_fi)
        /*0014*/ 	.word	0x00000000


	//----- nvinfo : EIATTR_MIN_STACK_SIZE
	.align		4
.L_3:
        /*0018*/ 	.byte	0x04, 0x12
        /*001a*/ 	.short	(.L_5 - .L_4)
	.align		4
.L_4:
        /*001c*/ 	.word	index@(_Z11saxpyKernelPfS_S_fi)
        /*0020*/ 	.word	0x00000000
.L_5:


//--------------------- .nv.compat                --------------------------
	.section	.nv.compat,"",@"SHT_CUDA_COMPAT_INFO"
	.align	4
        /*0000*/ 	.byte	0x02, 0x09, 0x00, 0x00, 0x02, 0x02, 0x01, 0x00, 0x02, 0x05, 0x05, 0x00, 0x03, 0x07, 0x01, 0x01
        /*0010*/ 	.byte	0x02, 0x03, 0x00, 0x00, 0x02, 0x06, 0x01, 0x00, 0x04, 0x0b, 0x08, 0x00, 0x09, 0x00, 0x00, 0x00
        /*0020*/ 	.byte	0x00, 0x00, 0x00, 0x00


//--------------------- .nv.info._Z11saxpyKernelPfS_S_fi --------------------------
	.section	.nv.info._Z11saxpyKernelPfS_S_fi,"",@"SHT_CUDA_INFO"
	.sectionflags	@""
	.align	4


	//----- nvinfo : EIATTR_CUDA_API_VERSION
	.align		4
        /*0000*/ 	.byte	0x04, 0x37
        /*0002*/ 	.short	(.L_7 - .L_6)
.L_6:
        /*0004*/ 	.word	0x00000082


	//----- nvinfo : EIATTR_KPARAM_INFO
	.align		4
.L_7:
        /*0008*/ 	.byte	0x04, 0x17
        /*000a*/ 	.short	(.L_9 - .L_8)
.L_8:
        /*000c*/ 	.word	0x00000000
        /*0010*/ 	.short	0x0004
        /*0012*/ 	.short	0x001c
        /*0014*/ 	.byte	0x00, 0xf0, 0x11, 0x00


	//----- nvinfo : EIATTR_KPARAM_INFO
	.align		4
.L_9:
        /*0018*/ 	.byte	0x04, 0x17
        /*001a*/ 	.short	(.L_11 - .L_10)
.L_10:
        /*001c*/ 	.word	0x00000000
        /*0020*/ 	.short	0x0003
        /*0022*/ 	.short	0x0018
        /*0024*/ 	.byte	0x00, 0xf0, 0x11, 0x00


	//----- nvinfo : EIATTR_KPARAM_INFO
	.align		4
.L_11:
        /*0028*/ 	.byte	0x04, 0x17
        /*002a*/ 	.short	(.L_13 - .L_12)
.L_12:
        /*002c*/ 	.word	0x00000000
        /*0030*/ 	.short	0x0002
        /*0032*/ 	.short	0x0010
        /*0034*/ 	.byte	0x00, 0xf5, 0x21, 0x00


	//----- nvinfo : EIATTR_KPARAM_INFO
	.align		4
.L_13:
        /*0038*/ 	.byte	0x04, 0x17
        /*003a*/ 	.short	(.L_15 - .L_14)
.L_14:
        /*003c*/ 	.word	0x00000000
        /*0040*/ 	.short	0x0001
        /*0042*/ 	.short	0x0008
        /*0044*/ 	.byte	0x00, 0xf5, 0x21, 0x00


	//----- nvinfo : EIATTR_KPARAM_INFO
	.align		4
.L_15:
        /*0048*/ 	.byte	0x04, 0x17
        /*004a*/ 	.short	(.L_17 - .L_16)
.L_16:
        /*004c*/ 	.word	0x00000000
        /*0050*/ 	.short	0x0000
        /*0052*/ 	.short	0x0000
        /*0054*/ 	.byte	0x00, 0xf5, 0x21, 0x00


	//----- nvinfo : EIATTR_SPARSE_MMA_MASK
	.align		4
.L_17:
        /*0058*/ 	.byte	0x03, 0x50
        /*005a*/ 	.short	0x0000


	//----- nvinfo : EIATTR_MAXREG_COUNT
	.align		4
        /*005c*/ 	.byte	0x03, 0x1b
        /*005e*/ 	.short	0x00ff


	//----- nvinfo : EIATTR_MERCURY_ISA_VERSION
	.align		4
        /*0060*/ 	.byte	0x03, 0x5f
        /*0062*/ 	.short	0x0101


	//----- nvinfo : EIATTR_VRC_CTA_INIT_COUNT
	.align		4
        /*0064*/ 	.byte	0x02, 0x4a
	.zero		1
	.zero		1


	//----- nvinfo : EIATTR_EXIT_INSTR_OFFSETS
	.align		4
        /*0068*/ 	.byte	0x04, 0x1c
        /*006a*/ 	.short	(.L_19 - .L_18)


	//   ....[0]....
.L_18:
        /*006c*/ 	.word	0x00000070


	//   ....[1]....
        /*0070*/ 	.word	0x00000140


	//----- nvinfo : EIATTR_CBANK_PARAM_SIZE
	.align		4
.L_19:
        /*0074*/ 	.byte	0x03, 0x19
        /*0076*/ 	.short	0x0020


	//----- nvinfo : EIATTR_PARAM_CBANK
	.align		4
        /*0078*/ 	.byte	0x04, 0x0a
        /*007a*/ 	.short	(.L_21 - .L_20)
	.align		4
.L_20:
        /*007c*/ 	.word	index@(.nv.constant0._Z11saxpyKernelPfS_S_fi)
        /*0080*/ 	.short	0x0380
        /*0082*/ 	.short	0x0020


	//----- nvinfo : EIATTR_SW_WAR
	.align		4
.L_21:
        /*0084*/ 	.byte	0x04, 0x36
        /*0086*/ 	.short	(.L_23 - .L_22)
.L_22:
        /*0088*/ 	.word	0x00000008
.L_23:


//--------------------- .nv.callgraph             --------------------------
	.section	.nv.callgraph,"",@"SHT_CUDA_CALLGRAPH"
	.align	4
	.sectionentsize	8
	.align		4
        /*0000*/ 	.word	0x00000000
	.align		4
        /*0004*/ 	.word	0xffffffff
	.align		4
        /*0008*/ 	.word	0x00000000
	.align		4
        /*000c*/ 	.word	0xfffffffe
	.align		4
        /*0010*/ 	.word	0x00000000
	.align		4
        /*0014*/ 	.word	0xfffffffd
	.align		4
        /*0018*/ 	.word	0x00000000
	.align		4
        /*001c*/ 	.word	0xfffffffc


//--------------------- .text._Z11saxpyKernelPfS_S_fi --------------------------
	.section	.text._Z11saxpyKernelPfS_S_fi,"ax",@progbits
	.align	128
        .global         _Z11saxpyKernelPfS_S_fi
        .type           _Z11saxpyKernelPfS_S_fi,@function
        .size           _Z11saxpyKernelPfS_S_fi,(.L_x_1 - _Z11saxpyKernelPfS_S_fi)
        .other          _Z11saxpyKernelPfS_S_fi,@"STO_CUDA_ENTRY STV_DEFAULT"
_Z11saxpyKernelPfS_S_fi:
.text._Z11saxpyKernelPfS_S_fi:
[----:B------:R-:W-:Y:S01]  /*0000*/  LDC R1, c[0x0][0x37c] ;  /* 0x0000df00ff017b82 */ /* 0x000fe20000000800 */
[----:B------:R-:W0:Y:S07]  /*0010*/  S2R R0, SR_TID.X ;  /* 0x0000000000007919 */ /* 0x000e2e0000002100 */
[----:B------:R-:W0:Y:S01]  /*0020*/  S2UR UR4, SR_CTAID.X ;  /* 0x00000000000479c3 */ /* 0x000e220000002500 */
[----:B------:R-:W1:Y:S07]  /*0030*/  LDCU UR5, c[0x0][0x39c] ;  /* 0x00007380ff0577ac */ /* 0x000e6e0008000800 */
[----:B------:R-:W0:Y:S02]  /*0040*/  LDC R9, c[0x0][0x360] ;  /* 0x0000d800ff097b82 */ /* 0x000e240000000800 */
[----:B0-----:R-:W-:-:S05]  /*0050*/  IMAD R9, R9, UR4, R0 ;  /* 0x0000000409097c24 */ /* 0x001fca000f8e0200 */
[----:B-1----:R-:W-:-:S13]  /*0060*/  ISETP.GE.AND P0, PT, R9, UR5, PT ;  /* 0x0000000509007c0c */ /* 0x002fda000bf06270 */
[----:B------:R-:W-:Y:S05]  /*0070*/  @P0 EXIT ;  /* 0x000000000000094d */ /* 0x000fea0003800000 */
[----:B------:R-:W0:Y:S01]  /*0080*/  LDC.64 R2, c[0x0][0x380] ;  /* 0x0000e000ff027b82 */ /* 0x000e220000000a00 */
[----:B------:R-:W1:Y:S01]  /*0090*/  LDCU.64 UR4, c[0x0][0x358] ;  /* 0x00006b00ff0477ac */ /* 0x000e620008000a00 */
[----:B------:R-:W2:Y:S06]  /*00a0*/  LDCU UR6, c[0x0][0x398] ;  /* 0x00007300ff0677ac */ /* 0x000eac0008000800 */
[----:B------:R-:W3:Y:S08]  /*00b0*/  LDC.64 R4, c[0x0][0x388] ;  /* 0x0000e200ff047b82 */ /* 0x000ef00000000a00 */
[----:B------:R-:W4:Y:S01]  /*00c0*/  LDC.64 R6, c[0x0][0x390] ;  /* 0x0000e400ff067b82 */ /* 0x000f220000000a00 */
[----:B0-----:R-:W-:-:S06]  /*00d0*/  IMAD.WIDE R2, R9, 0x4, R2 ;  /* 0x0000000409027825 */ /* 0x001fcc00078e0202 */
[----:B-1----:R-:W2:Y:S01]  /*00e0*/  LDG.E R2, desc[UR4][R2.64] ;  /* 0x0000000402027981 */ /* 0x002ea2000c1e1900 */
[----:B---3--:R-:W-:-:S06]  /*00f0*/  IMAD.WIDE R4, R9, 0x4, R4 ;  /* 0x0000000409047825 */ /* 0x008fcc00078e0204 */
[----:B------:R-:W2:Y:S01]  /*0100*/  LDG.E R5, desc[UR4][R4.64] ;  /* 0x0000000404057981 */ /* 0x000ea2000c1e1900 */
[----:B----4-:R-:W-:-:S04]  /*0110*/  IMAD.WIDE R6, R9, 0x4, R6 ;  /* 0x0000000409067825 */ /* 0x010fc800078e0206 */
[----:B--2---:R-:W-:-:S05]  /*0120*/  FFMA R9, R2, UR6, R5 ;  /* 0x0000000602097c23 */ /* 0x004fca0008000005 */
[----:B------:R-:W-:Y:S01]  /*0130*/  STG.E desc[UR4][R6.64], R9 ;  /* 0x0000000906007986 */ /* 0x000fe2000c101904 */
[----:B------:R-:W-:Y:S05]  /*0140*/  EXIT ;  /* 0x000000000000794d */ /* 0x000fea0003800000 */
.L_x_0:
[----:B------:R-:W-:-:S00]  /*0150*/  BRA `(.L_x_0) ;  /* 0xfffffffc00fc7947 */ /* 0x000fc0000383ffff */
[----:B------:R-:W-:-:S00]  /*0160*/  NOP ;  /* 0x0000000000007918 */ /* 0x000fc00000000000 */
        /* <DEDUP_REMOVED lines=9> */
.L_x_1:


//--------------------- .nv.shared.reserved.0     --------------------------
	.section	.nv.shared.reserved.0,"aw",@nobits
	.weak		__nv_reservedSMEM_offset_0_alias
	.size		__nv_reservedSMEM_offset_0_alias, 0, 64
	.other		__nv_reservedSMEM_offset_0_alias,@"STO_CUDA_RESERVED_SHARED STV_DEFAULT"
__nv_reservedSMEM_offset_0_alias:
	.zero		0
	.zero		64


//--------------------- .nv.constant0._Z11saxpyKernelPfS_S_fi --------------------------
	.section	.nv.constant0._Z11saxpyKernelPfS_S_fi,"a",@progbits
	.sectionflags	@""
	.align	4
.nv.constant0._Z11saxpyKernelPfS_S_fi:
	.zero		928


//--------------------- SYMBOLS --------------------------

	.type		.nv.reservedSmem.offset0,@object
	.size		.nv.reservedSmem.offset0,0x4
